//
// Generated by NVIDIA NVVM Compiler
//
// Compiler Build ID: CL-36424714
// Cuda compilation tools, release 13.0, V13.0.88
// Based on NVVM 20.0.0
//

.version 9.0
.target sm_100
.address_size 64

	// .globl	_Z9my_kernelv
.extern .func  (.param .b32 func_retval0) vprintf
(
	.param .b64 vprintf_param_0,
	.param .b64 vprintf_param_1
)
;
.global .align 1 .b8 $str[88] = {72, 101, 108, 108, 111, 32, 119, 111, 114, 108, 100, 33, 32, 73, 39, 109, 32, 116, 104, 114, 101, 97, 100, 32, 37, 105, 32, 111, 117, 116, 32, 111, 102, 32, 37, 105, 32, 105, 110, 32, 98, 108, 111, 99, 107, 32, 37, 105, 46, 32, 77, 121, 32, 103, 108, 111, 98, 97, 108, 32, 116, 104, 114, 101, 97, 100, 32, 105, 100, 32, 105, 115, 32, 37, 105, 32, 111, 117, 116, 32, 111, 102, 32, 37, 105, 46, 10};

.visible .entry _Z9my_kernelv()
{
	.local .align 8 .b8 	__local_depot0[24];
	.reg .b64 	%SP;
	.reg .b64 	%SPL;
	.reg .b32 	%r<9>;
	.reg .b64 	%rd<5>;

	mov.u64 	%SPL, __local_depot0;
	cvta.local.u64 	%SP, %SPL;
	add.u64 	%rd1, %SP, 0;
	add.u64 	%rd2, %SPL, 0;
	mov.u32 	%r1, %tid.x;
	mov.u32 	%r2, %ntid.x;
	mov.u32 	%r3, %ctaid.x;
	mad.lo.s32 	%r4, %r2, %r3, %r1;
	mov.u32 	%r5, %nctaid.x;
	mul.lo.s32 	%r6, %r5, %r2;
	st.local.v2.u32 	[%rd2], {%r1, %r2};
	st.local.v2.u32 	[%rd2+8], {%r3, %r4};
	st.local.u32 	[%rd2+16], %r6;
	mov.u64 	%rd3, $str;
	cvta.global.u64 	%rd4, %rd3;
	{ // callseq 0, 0
	.param .b64 param0;
	st.param.b64 	[param0], %rd4;
	.param .b64 param1;
	st.param.b64 	[param1], %rd1;
	.param .b32 retval0;
	call.uni (retval0), 
	vprintf, 
	(
	param0, 
	param1
	);
	ld.param.b32 	%r7, [retval0];
	} // callseq 0
	ret;

}


// ===== COMPILED SASS (sm_100) =====

	.target	sm_100

	.elftype	@"ET_EXEC"


//--------------------- .note.nv.tkinfo           --------------------------
	.section	.note.nv.tkinfo,"",@"SHT_NOTE"
	.sectionflags	@"SHF_NOTE_NV_TKINFO"
	.tkinfo
        /*0018*/ 	.word	0x00000002
        /*0030*/ 	.string	""
        /*0030*/ 	.string	"ptxas"
        /*0030*/ 	.string	"Cuda compilation tools, release 13.0, V13.0.88"
        /*0030*/ 	.string	"Build cuda_13.0.r13.0/compiler.36424714_0"
        /*0030*/ 	.string	"-arch sm_100 -m 64 "



//--------------------- .note.nv.cuinfo           --------------------------
	.section	.note.nv.cuinfo,"",@"SHT_NOTE"
	.sectionflags	@"SHF_NOTE_NV_CUINFO"
        /*0018*/ 	.short	0x0002
        /*001a*/ 	.short	0x0064
        /*001c*/ 	.short	0x0082
	.zero		2


//--------------------- .nv.info                  --------------------------
	.section	.nv.info,"",@"SHT_CUDA_INFO"
	.align	4


	//----- nvinfo : EIATTR_REGCOUNT
	.align		4
        /*0000*/ 	.byte	0x04, 0x2f
        /*0002*/ 	.short	(.L_2 - .L_1)
	.align		4
.L_1:
        /*0004*/ 	.word	index@(_Z9my_kernelv)
        /*0008*/ 	.word	0x00000018


	//----- nvinfo : EIATTR_FRAME_SIZE
	.align		4
.L_2:
        /*000c*/ 	.byte	0x04, 0x11
        /*000e*/ 	.short	(.L_4 - .L_3)
	.align		4
.L_3:
        /*0010*/ 	.word	index@(_Z9my_kernelv)
        /*0014*/ 	.word	0x00000018


	//----- nvinfo : EIATTR_MIN_STACK_SIZE
	.align		4
.L_4:
        /*0018*/ 	.byte	0x04, 0x12
        /*001a*/ 	.short	(.L_6 - .L_5)
	.align		4
.L_5:
        /*001c*/ 	.word	index@(_Z9my_kernelv)
        /*0020*/ 	.word	0x00000018
.L_6:


//--------------------- .nv.compat                --------------------------
	.section	.nv.compat,"",@"SHT_CUDA_COMPAT_INFO"
	.align	4
        /*0000*/ 	.byte	0x02, 0x09, 0x00, 0x00, 0x02, 0x02, 0x01, 0x00, 0x02, 0x05, 0x05, 0x00, 0x03, 0x07, 0x01, 0x01
        /*0010*/ 	.byte	0x02, 0x03, 0x00, 0x00, 0x02, 0x06, 0x01, 0x00, 0x04, 0x0b, 0x08, 0x00, 0x09, 0x00, 0x00, 0x00
        /*0020*/ 	.byte	0x00, 0x00, 0x00, 0x00


//--------------------- .nv.info._Z9my_kernelv    --------------------------
	.section	.nv.info._Z9my_kernelv,"",@"SHT_CUDA_INFO"
	.sectionflags	@""
	.align	4


	//----- nvinfo : EIATTR_CUDA_API_VERSION
	.align		4
        /*0000*/ 	.byte	0x04, 0x37
        /*0002*/ 	.short	(.L_8 - .L_7)
.L_7:
        /*0004*/ 	.word	0x00000082


	//----- nvinfo : EIATTR_SPARSE_MMA_MASK
	.align		4
.L_8:
        /*0008*/ 	.byte	0x03, 0x50
        /*000a*/ 	.short	0x0000


	//----- nvinfo : EIATTR_MAXREG_COUNT
	.align		4
        /*000c*/ 	.byte	0x03, 0x1b
        /*000e*/ 	.short	0x00ff


	//----- nvinfo : EIATTR_EXTERNS
	.align		4
        /*0010*/ 	.byte	0x04, 0x0f
        /*0012*/ 	.short	(.L_10 - .L_9)


	//   ....[0]....
	.align		4
.L_9:
        /*0014*/ 	.word	index@(vprintf)


	//----- nvinfo : EIATTR_MERCURY_ISA_VERSION
	.align		4
.L_10:
        /*0018*/ 	.byte	0x03, 0x5f
        /*001a*/ 	.short	0x0101


	//----- nvinfo : EIATTR_VRC_CTA_INIT_COUNT
	.align		4
        /*001c*/ 	.byte	0x02, 0x4a
	.zero		1
	.zero		1


	//----- nvinfo : EIATTR_SYSCALL_OFFSETS
	.align		4
        /*0020*/ 	.byte	0x04, 0x46
        /*0022*/ 	.short	(.L_12 - .L_11)


	//   ....[0]....
.L_11:
        /*0024*/ 	.word	0x00000150


	//----- nvinfo : EIATTR_EXIT_INSTR_OFFSETS
	.align		4
.L_12:
        /*0028*/ 	.byte	0x04, 0x1c
        /*002a*/ 	.short	(.L_14 - .L_13)


	//   ....[0]....
.L_13:
        /*002c*/ 	.word	0x00000160


	//----- nvinfo : EIATTR_SW_WAR
	.align		4
.L_14:
        /*0030*/ 	.byte	0x04, 0x36
        /*0032*/ 	.short	(.L_16 - .L_15)
.L_15:
        /*0034*/ 	.word	0x00000008
.L_16:


//--------------------- .nv.callgraph             --------------------------
	.section	.nv.callgraph,"",@"SHT_CUDA_CALLGRAPH"
	.align	4
	.sectionentsize	8
	.align		4
        /*0000*/ 	.word	0x00000000
	.align		4
        /*0004*/ 	.word	0xffffffff
	.align		4
        /*0008*/ 	.word	index@(_Z9my_kernelv)
	.align		4
        /*000c*/ 	.word	index@(vprintf)
	.align		4
        /*0010*/ 	.word	0x00000000
	.align		4
        /*0014*/ 	.word	0xfffffffe
	.align		4
        /*0018*/ 	.word	0x00000000
	.align		4
        /*001c*/ 	.word	0xfffffffd
	.align		4
        /*0020*/ 	.word	0x00000000
	.align		4
        /*0024*/ 	.word	0xfffffffc


//--------------------- .nv.constant4             --------------------------
	.section	.nv.constant4,"a",@progbits
	.align	8
	.align		8
.nv.constant4:
        /*0000*/ 	.dword	vprintf
	.align		8
        /*0008*/ 	.dword	$str


//--------------------- .text._Z9my_kernelv       --------------------------
	.section	.text._Z9my_kernelv,"ax",@progbits
	.align	128
        .global         _Z9my_kernelv
        .type           _Z9my_kernelv,@function
        .size           _Z9my_kernelv,(.L_x_2 - _Z9my_kernelv)
        .other          _Z9my_kernelv,@"STO_CUDA_ENTRY STV_DEFAULT"
_Z9my_kernelv:
.text._Z9my_kernelv:
[----:B------:R-:W0:Y:S01]  /*0000*/  LDC R1, c[0x0][0x37c] ;  /* 0x0000df00ff017b82 */ /* 0x000e220000000800 */
[----:B------:R-:W1:Y:S01]  /*0010*/  S2R R8, SR_TID.X ;  /* 0x0000000000087919 */ /* 0x000e620000002100 */
[----:B------:R-:W2:Y:S06]  /*0020*/  LDCU UR5, c[0x0][0x2fc] ;  /* 0x00005f80ff0577ac */ /* 0x000eac0008000800 */
[----:B------:R-:W3:Y:S01]  /*0030*/  LDC R9, c[0x0][0x360] ;  /* 0x0000d800ff097b82 */ /* 0x000ee20000000800 */
[----:B------:R-:W-:Y:S01]  /*0040*/  MOV R2, 0x0 ;  /* 0x0000000000027802 */ /* 0x000fe20000000f00 */
[----:B------:R-:W4:Y:S01]  /*0050*/  S2R R10, SR_CTAID.X ;  /* 0x00000000000a7919 */ /* 0x000f220000002500 */
[----:B------:R-:W3:Y:S01]  /*0060*/  LDCU UR6, c[0x0][0x370] ;  /* 0x00006e00ff0677ac */ /* 0x000ee20008000800 */
[----:B0-----:R-:W-:Y:S01]  /*0070*/  VIADD R1, R1, 0xffffffe8 ;  /* 0xffffffe801017836 */ /* 0x001fe20000000000 */
[----:B------:R-:W0:Y:S03]  /*0080*/  LDCU UR4, c[0x0][0x2f8] ;  /* 0x00005f00ff0477ac */ /* 0x000e260008000800 */
[----:B------:R-:W5:Y:S01]  /*0090*/  LDC.64 R2, c[0x4][R2] ;  /* 0x0100000002027b82 */ /* 0x000f620000000a00 */
[----:B---3--:R-:W-:Y:S01]  /*00a0*/  IMAD R0, R9, UR6, RZ ;  /* 0x0000000609007c24 */ /* 0x008fe2000f8e02ff */
[----:B------:R-:W3:Y:S01]  /*00b0*/  LDCU.64 UR6, c[0x4][0x8] ;  /* 0x01000100ff0677ac */ /* 0x000ee20008000a00 */
[----:B0-----:R-:W-:-:S03]  /*00c0*/  IADD3 R6, P0, PT, R1, UR4, RZ ;  /* 0x0000000401067c10 */ /* 0x001fc6000ff1e0ff */
[----:B------:R0:W-:Y:S01]  /*00d0*/  STL [R1+0x10], R0 ;  /* 0x0000100001007387 */ /* 0x0001e20000100800 */
[----:B--2---:R-:W-:-:S03]  /*00e0*/  IADD3.X R7, PT, PT, RZ, UR5, RZ, P0, !PT ;  /* 0x00000005ff077c10 */ /* 0x004fc600087fe4ff */
[----:B-1----:R0:W-:Y:S01]  /*00f0*/  STL.64 [R1], R8 ;  /* 0x0000000801007387 */ /* 0x0021e20000100a00 */
[----:B----4-:R-:W-:-:S05]  /*0100*/  IMAD R11, R9, R10, R8 ;  /* 0x0000000a090b7224 */ /* 0x010fca00078e0208 */
[----:B------:R0:W-:Y:S01]  /*0110*/  STL.64 [R1+0x8], R10 ;  /* 0x0000080a01007387 */ /* 0x0001e20000100a00 */
[----:B---3--:R-:W-:Y:S01]  /*0120*/  IMAD.U32 R4, RZ, RZ, UR6 ;  /* 0x00000006ff047e24 */ /* 0x008fe2000f8e00ff */
[----:B------:R-:W-:-:S07]  /*0130*/  MOV R5, UR7 ;  /* 0x0000000700057c02 */ /* 0x000fce0008000f00 */
[----:B------:R-:W-:-:S07]  /*0140*/  LEPC R20, `(.L_x_0) ;  /* 0x000000001014794e */ /* 0x000fce0000000000 */
[----:B0----5:R-:W-:Y:S05]  /*0150*/  CALL.ABS.NOINC R2 ;  /* 0x0000000002007343 */ /* 0x021fea0003c00000 */
.L_x_0:
[----:B------:R-:W-:Y:S05]  /*0160*/  EXIT ;  /* 0x000000000000794d */ /* 0x000fea0003800000 */
.L_x_1:
[----:B------:R-:W-:-:S00]  /*0170*/  BRA `(.L_x_1) ;  /* 0xfffffffc00fc7947 */ /* 0x000fc0000383ffff */
[----:B------:R-:W-:-:S00]  /*0180*/  NOP ;  /* 0x0000000000007918 */ /* 0x000fc00000000000 */
[----:B------:R-:W-:-:S00]  /*0190*/  NOP ;  /* 0x0000000000007918 */ /* 0x000fc00000000000 */
[----:B------:R-:W-:-:S00]  /*01a0*/  NOP ;  /* 0x0000000000007918 */ /* 0x000fc00000000000 */
[----:B------:R-:W-:-:S00]  /*01b0*/  NOP ;  /* 0x0000000000007918 */ /* 0x000fc00000000000 */
[----:B------:R-:W-:-:S00]  /*01c0*/  NOP ;  /* 0x0000000000007918 */ /* 0x000fc00000000000 */
[----:B------:R-:W-:-:S00]  /*01d0*/  NOP ;  /* 0x0000000000007918 */ /* 0x000fc00000000000 */
[----:B------:R-:W-:-:S00]  /*01e0*/  NOP ;  /* 0x0000000000007918 */ /* 0x000fc00000000000 */
[----:B------:R-:W-:-:S00]  /*01f0*/  NOP ;  /* 0x0000000000007918 */ /* 0x000fc00000000000 */
.L_x_2:


//--------------------- .nv.global.init           --------------------------
	.section	.nv.global.init,"aw",@progbits
.nv.global.init:
	.type		$str,@object
	.size		$str,(.L_0 - $str)
$str:
        /*0000*/ 	.byte	0x48, 0x65, 0x6c, 0x6c, 0x6f, 0x20, 0x77, 0x6f, 0x72, 0x6c, 0x64, 0x21, 0x20, 0x49, 0x27, 0x6d
        /*0010*/ 	.byte	0x20, 0x74, 0x68, 0x72, 0x65, 0x61, 0x64, 0x20, 0x25, 0x69, 0x20, 0x6f, 0x75, 0x74, 0x20, 0x6f
        /*0020*/ 	.byte	0x66, 0x20, 0x25, 0x69, 0x20, 0x69, 0x6e, 0x20, 0x62, 0x6c, 0x6f, 0x63, 0x6b, 0x20, 0x25, 0x69
        /*0030*/ 	.byte	0x2e, 0x20, 0x4d, 0x79, 0x20, 0x67, 0x6c, 0x6f, 0x62, 0x61, 0x6c, 0x20, 0x74, 0x68, 0x72, 0x65
        /*0040*/ 	.byte	0x61, 0x64, 0x20, 0x69, 0x64, 0x20, 0x69, 0x73, 0x20, 0x25, 0x69, 0x20, 0x6f, 0x75, 0x74, 0x20
        /*0050*/ 	.byte	0x6f, 0x66, 0x20, 0x25, 0x69, 0x2e, 0x0a, 0x00
.L_0:


//--------------------- .nv.shared.reserved.0     --------------------------
	.section	.nv.shared.reserved.0,"aw",@nobits
	.weak		__nv_reservedSMEM_offset_0_alias
	.size		__nv_reservedSMEM_offset_0_alias, 0, 64
	.other		__nv_reservedSMEM_offset_0_alias,@"STO_CUDA_RESERVED_SHARED STV_DEFAULT"
__nv_reservedSMEM_offset_0_alias:
	.zero		0
	.zero		64


//--------------------- .nv.constant0._Z9my_kernelv --------------------------
	.section	.nv.constant0._Z9my_kernelv,"a",@progbits
	.sectionflags	@""
	.align	4
.nv.constant0._Z9my_kernelv:
	.zero		896


//--------------------- SYMBOLS --------------------------

	.type		.nv.reservedSmem.offset0,@object
	.size		.nv.reservedSmem.offset0,0x4
	.type		vprintf,@function
